//
// Generated by NVIDIA NVVM Compiler
//
// Compiler Build ID: CL-36424714
// Cuda compilation tools, release 13.0, V13.0.88
// Based on NVVM 20.0.0
//

.version 9.0
.target sm_100
.address_size 64

	// .globl	_Z11kernel_testPcl

.visible .entry _Z11kernel_testPcl(
	.param .u64 .ptr .align 1 _Z11kernel_testPcl_param_0,
	.param .u64 _Z11kernel_testPcl_param_1
)
{
	.reg .pred 	%p<2>;
	.reg .b32 	%r<5>;
	.reg .b64 	%rd<6>;

	ld.param.u64 	%rd2, [_Z11kernel_testPcl_param_0];
	ld.param.u64 	%rd3, [_Z11kernel_testPcl_param_1];
	mov.u32 	%r1, %ctaid.x;
	mov.u32 	%r2, %ntid.x;
	mov.u32 	%r3, %tid.x;
	mad.lo.s32 	%r4, %r1, %r2, %r3;
	cvt.s64.s32 	%rd1, %r4;
	setp.lt.s64 	%p1, %rd3, %rd1;
	@%p1 bra 	$L__BB0_2;
	cvta.to.global.u64 	%rd4, %rd2;
	add.s64 	%rd5, %rd4, %rd1;
	st.global.u8 	[%rd5], %rd1;
$L__BB0_2:
	ret;

}
	// .globl	_Z11kernel_1to1Pcl
.visible .entry _Z11kernel_1to1Pcl(
	.param .u64 .ptr .align 1 _Z11kernel_1to1Pcl_param_0,
	.param .u64 _Z11kernel_1to1Pcl_param_1
)
{
	.reg .pred 	%p<14>;
	.reg .b16 	%rs<2>;
	.reg .b32 	%r<10>;
	.reg .b64 	%rd<21>;

	ld.param.u64 	%rd7, [_Z11kernel_1to1Pcl_param_0];
	ld.param.u64 	%rd10, [_Z11kernel_1to1Pcl_param_1];
	mov.u32 	%r2, %ctaid.x;
	mov.u32 	%r3, %ntid.x;
	mov.u32 	%r4, %tid.x;
	mad.lo.s32 	%r5, %r2, %r3, %r4;
	add.s32 	%r6, %r5, 2;
	cvt.s64.s32 	%rd1, %r6;
	setp.gt.s32 	%p4, %r5, -1;
	setp.lt.s64 	%p5, %rd10, %rd1;
	setp.ge.s64 	%p6, %rd10, %rd1;
	and.pred  	%p13, %p4, %p6;
	setp.lt.s32 	%p7, %r5, 2;
	mov.b64 	%rd19, 2;
	or.pred  	%p8, %p7, %p5;
	@%p8 bra 	$L__BB1_5;
$L__BB1_1:
	or.b64  	%rd11, %rd1, %rd19;
	and.b64  	%rd12, %rd11, -4294967296;
	setp.ne.s64 	%p9, %rd12, 0;
	@%p9 bra 	$L__BB1_3;
	cvt.u32.u64 	%r7, %rd19;
	cvt.u32.u64 	%r8, %rd1;
	rem.u32 	%r9, %r8, %r7;
	cvt.u64.u32 	%rd20, %r9;
	bra.uni 	$L__BB1_4;
$L__BB1_3:
	rem.u64 	%rd20, %rd1, %rd19;
$L__BB1_4:
	setp.ne.s64 	%p13, %rd20, 0;
	add.s64 	%rd6, %rd19, 1;
	mad.lo.s64 	%rd13, %rd19, %rd19, %rd19;
	add.s64 	%rd14, %rd13, %rd6;
	setp.le.s64 	%p10, %rd14, %rd1;
	and.pred  	%p11, %p13, %p10;
	mov.u64 	%rd19, %rd6;
	@%p11 bra 	$L__BB1_1;
$L__BB1_5:
	setp.lt.s64 	%p12, %rd10, %rd1;
	@%p12 bra 	$L__BB1_7;
	selp.u16 	%rs1, 1, 0, %p13;
	cvt.s64.s32 	%rd16, %r5;
	cvta.to.global.u64 	%rd17, %rd7;
	add.s64 	%rd18, %rd17, %rd16;
	st.global.u8 	[%rd18], %rs1;
$L__BB1_7:
	ret;

}
	// .globl	_Z11kernel_2to1Pcl
.visible .entry _Z11kernel_2to1Pcl(
	.param .u64 .ptr .align 1 _Z11kernel_2to1Pcl_param_0,
	.param .u64 _Z11kernel_2to1Pcl_param_1
)
{
	.reg .pred 	%p<14>;
	.reg .b16 	%rs<2>;
	.reg .b32 	%r<11>;
	.reg .b64 	%rd<20>;

	ld.param.u64 	%rd8, [_Z11kernel_2to1Pcl_param_0];
	ld.param.u64 	%rd11, [_Z11kernel_2to1Pcl_param_1];
	mov.u32 	%r2, %ctaid.x;
	mov.u32 	%r3, %ntid.x;
	mov.u32 	%r4, %tid.x;
	mad.lo.s32 	%r5, %r2, %r3, %r4;
	shl.b32 	%r6, %r5, 1;
	add.s32 	%r7, %r6, 3;
	cvt.s64.s32 	%rd1, %r7;
	setp.gt.s32 	%p4, %r5, -1;
	setp.lt.s64 	%p5, %rd11, %rd1;
	setp.ge.s64 	%p6, %rd11, %rd1;
	and.pred  	%p13, %p4, %p6;
	setp.lt.s32 	%p7, %r5, 3;
	mov.b64 	%rd18, 3;
	or.pred  	%p8, %p7, %p5;
	@%p8 bra 	$L__BB2_5;
$L__BB2_1:
	or.b64  	%rd12, %rd1, %rd18;
	and.b64  	%rd13, %rd12, -4294967296;
	setp.ne.s64 	%p9, %rd13, 0;
	@%p9 bra 	$L__BB2_3;
	cvt.u32.u64 	%r8, %rd18;
	cvt.u32.u64 	%r9, %rd1;
	rem.u32 	%r10, %r9, %r8;
	cvt.u64.u32 	%rd19, %r10;
	bra.uni 	$L__BB2_4;
$L__BB2_3:
	rem.u64 	%rd19, %rd1, %rd18;
$L__BB2_4:
	setp.ne.s64 	%p13, %rd19, 0;
	add.s64 	%rd18, %rd18, 2;
	mul.lo.s64 	%rd14, %rd18, %rd18;
	setp.le.s64 	%p10, %rd14, %rd1;
	and.pred  	%p11, %p13, %p10;
	@%p11 bra 	$L__BB2_1;
$L__BB2_5:
	cvt.s64.s32 	%rd7, %r5;
	setp.le.s64 	%p12, %rd11, %rd7;
	@%p12 bra 	$L__BB2_7;
	selp.u16 	%rs1, 1, 0, %p13;
	cvta.to.global.u64 	%rd16, %rd8;
	add.s64 	%rd17, %rd16, %rd7;
	st.global.u8 	[%rd17], %rs1;
$L__BB2_7:
	ret;

}
	// .globl	_Z11kernel_6to2Pcl
.visible .entry _Z11kernel_6to2Pcl(
	.param .u64 .ptr .align 1 _Z11kernel_6to2Pcl_param_0,
	.param .u64 _Z11kernel_6to2Pcl_param_1
)
{
	.reg .pred 	%p<17>;
	.reg .b16 	%rs<2>;
	.reg .b32 	%r<18>;
	.reg .b64 	%rd<27>;

	ld.param.u64 	%rd12, [_Z11kernel_6to2Pcl_param_0];
	ld.param.u64 	%rd15, [_Z11kernel_6to2Pcl_param_1];
	mov.u32 	%r2, %ctaid.x;
	mov.u32 	%r3, %ntid.x;
	mov.u32 	%r4, %tid.x;
	mad.lo.s32 	%r1, %r2, %r3, %r4;
	shr.u32 	%r5, %r1, 31;
	add.s32 	%r6, %r1, %r5;
	shl.b32 	%r7, %r1, 1;
	and.b32  	%r8, %r6, -2;
	add.s32 	%r9, %r8, %r7;
	add.s32 	%r11, %r9, 5;
	cvt.s64.s32 	%rd1, %r11;
	setp.gt.s32 	%p4, %r9, -4;
	setp.lt.s64 	%p5, %rd15, %rd1;
	setp.ge.s64 	%p6, %rd15, %rd1;
	and.pred  	%p16, %p4, %p6;
	setp.lt.s32 	%p7, %r9, 20;
	mov.b64 	%rd24, 5;
	or.pred  	%p8, %p7, %p5;
	@%p8 bra 	$L__BB3_8;
$L__BB3_1:
	or.b64  	%rd16, %rd1, %rd24;
	and.b64  	%rd17, %rd16, -4294967296;
	setp.ne.s64 	%p9, %rd17, 0;
	@%p9 bra 	$L__BB3_3;
	cvt.u32.u64 	%r12, %rd24;
	cvt.u32.u64 	%r13, %rd1;
	rem.u32 	%r14, %r13, %r12;
	cvt.u64.u32 	%rd25, %r14;
	bra.uni 	$L__BB3_4;
$L__BB3_3:
	rem.u64 	%rd25, %rd1, %rd24;
$L__BB3_4:
	add.s64 	%rd6, %rd24, 2;
	or.b64  	%rd18, %rd1, %rd6;
	and.b64  	%rd19, %rd18, -4294967296;
	setp.ne.s64 	%p10, %rd19, 0;
	@%p10 bra 	$L__BB3_6;
	cvt.u32.u64 	%r15, %rd6;
	cvt.u32.u64 	%r16, %rd1;
	rem.u32 	%r17, %r16, %r15;
	cvt.u64.u32 	%rd26, %r17;
	bra.uni 	$L__BB3_7;
$L__BB3_6:
	rem.u64 	%rd26, %rd1, %rd6;
$L__BB3_7:
	setp.ne.s64 	%p11, %rd25, 0;
	setp.ne.s64 	%p12, %rd26, 0;
	and.pred  	%p16, %p12, %p11;
	add.s64 	%rd24, %rd24, 6;
	mul.lo.s64 	%rd20, %rd24, %rd24;
	setp.le.s64 	%p13, %rd20, %rd1;
	and.pred  	%p14, %p16, %p13;
	@%p14 bra 	$L__BB3_1;
$L__BB3_8:
	cvt.s64.s32 	%rd11, %r1;
	setp.le.s64 	%p15, %rd15, %rd11;
	@%p15 bra 	$L__BB3_10;
	selp.u16 	%rs1, 1, 0, %p16;
	cvta.to.global.u64 	%rd22, %rd12;
	add.s64 	%rd23, %rd22, %rd11;
	st.global.u8 	[%rd23], %rs1;
$L__BB3_10:
	ret;

}


// ===== COMPILED SASS (sm_100) =====

	.target	sm_100

	.elftype	@"ET_EXEC"


//--------------------- .note.nv.tkinfo           --------------------------
	.section	.note.nv.tkinfo,"",@"SHT_NOTE"
	.sectionflags	@"SHF_NOTE_NV_TKINFO"
	.tkinfo
        /*0018*/ 	.word	0x00000002
        /*0030*/ 	.string	""
        /*0030*/ 	.string	"ptxas"
        /*0030*/ 	.string	"Cuda compilation tools, release 13.0, V13.0.88"
        /*0030*/ 	.string	"Build cuda_13.0.r13.0/compiler.36424714_0"
        /*0030*/ 	.string	"-arch sm_100 -m 64 "



//--------------------- .note.nv.cuinfo           --------------------------
	.section	.note.nv.cuinfo,"",@"SHT_NOTE"
	.sectionflags	@"SHF_NOTE_NV_CUINFO"
        /*0018*/ 	.short	0x0002
        /*001a*/ 	.short	0x0064
        /*001c*/ 	.short	0x0082
	.zero		2


//--------------------- .nv.info                  --------------------------
	.section	.nv.info,"",@"SHT_CUDA_INFO"
	.align	4


	//----- nvinfo : EIATTR_REGCOUNT
	.align		4
        /*0000*/ 	.byte	0x04, 0x2f
        /*0002*/ 	.short	(.L_1 - .L_0)
	.align		4
.L_0:
        /*0004*/ 	.word	index@(_Z11kernel_testPcl)
        /*0008*/ 	.word	0x00000008


	//----- nvinfo : EIATTR_FRAME_SIZE
	.align		4
.L_1:
        /*000c*/ 	.byte	0x04, 0x11
        /*000e*/ 	.short	(.L_3 - .L_2)
	.align		4
.L_2:
        /*0010*/ 	.word	index@(_Z11kernel_testPcl)
        /*0014*/ 	.word	0x00000000


	//----- nvinfo : EIATTR_REGCOUNT
	.align		4
.L_3:
        /*0018*/ 	.byte	0x04, 0x2f
        /*001a*/ 	.short	(.L_5 - .L_4)
	.align		4
.L_4:
        /*001c*/ 	.word	index@(_Z11kernel_1to1Pcl)
        /*0020*/ 	.word	0x00000014


	//----- nvinfo : EIATTR_FRAME_SIZE
	.align		4
.L_5:
        /*0024*/ 	.byte	0x04, 0x11
        /*0026*/ 	.short	(.L_7 - .L_6)
	.align		4
.L_6:
        /*0028*/ 	.word	index@($__internal_2_$__cuda_sm20_rem_u64)
        /*002c*/ 	.word	0x00000000


	//----- nvinfo : EIATTR_FRAME_SIZE
	.align		4
.L_7:
        /*0030*/ 	.byte	0x04, 0x11
        /*0032*/ 	.short	(.L_9 - .L_8)
	.align		4
.L_8:
        /*0034*/ 	.word	index@(_Z11kernel_1to1Pcl)
        /*0038*/ 	.word	0x00000000


	//----- nvinfo : EIATTR_REGCOUNT
	.align		4
.L_9:
        /*003c*/ 	.byte	0x04, 0x2f
        /*003e*/ 	.short	(.L_11 - .L_10)
	.align		4
.L_10:
        /*0040*/ 	.word	index@(_Z11kernel_2to1Pcl)
        /*0044*/ 	.word	0x00000014


	//----- nvinfo : EIATTR_FRAME_SIZE
	.align		4
.L_11:
        /*0048*/ 	.byte	0x04, 0x11
        /*004a*/ 	.short	(.L_13 - .L_12)
	.align		4
.L_12:
        /*004c*/ 	.word	index@($__internal_1_$__cuda_sm20_rem_u64)
        /*0050*/ 	.word	0x00000000


	//----- nvinfo : EIATTR_FRAME_SIZE
	.align		4
.L_13:
        /*0054*/ 	.byte	0x04, 0x11
        /*0056*/ 	.short	(.L_15 - .L_14)
	.align		4
.L_14:
        /*0058*/ 	.word	index@(_Z11kernel_2to1Pcl)
        /*005c*/ 	.word	0x00000000


	//----- nvinfo : EIATTR_REGCOUNT
	.align		4
.L_15:
        /*0060*/ 	.byte	0x04, 0x2f
        /*0062*/ 	.short	(.L_17 - .L_16)
	.align		4
.L_16:
        /*0064*/ 	.word	index@(_Z11kernel_6to2Pcl)
        /*0068*/ 	.word	0x00000016


	//----- nvinfo : EIATTR_FRAME_SIZE
	.align		4
.L_17:
        /*006c*/ 	.byte	0x04, 0x11
        /*006e*/ 	.short	(.L_19 - .L_18)
	.align		4
.L_18:
        /*0070*/ 	.word	index@($__internal_0_$__cuda_sm20_rem_u64)
        /*0074*/ 	.word	0x00000000


	//----- nvinfo : EIATTR_FRAME_SIZE
	.align		4
.L_19:
        /*0078*/ 	.byte	0x04, 0x11
        /*007a*/ 	.short	(.L_21 - .L_20)
	.align		4
.L_20:
        /*007c*/ 	.word	index@(_Z11kernel_6to2Pcl)
        /*0080*/ 	.word	0x00000000


	//----- nvinfo : EIATTR_MIN_STACK_SIZE
	.align		4
.L_21:
        /*0084*/ 	.byte	0x04, 0x12
        /*0086*/ 	.short	(.L_23 - .L_22)
	.align		4
.L_22:
        /*0088*/ 	.word	index@(_Z11kernel_6to2Pcl)
        /*008c*/ 	.word	0x00000000


	//----- nvinfo : EIATTR_MIN_STACK_SIZE
	.align		4
.L_23:
        /*0090*/ 	.byte	0x04, 0x12
        /*0092*/ 	.short	(.L_25 - .L_24)
	.align		4
.L_24:
        /*0094*/ 	.word	index@(_Z11kernel_2to1Pcl)
        /*0098*/ 	.word	0x00000000


	//----- nvinfo : EIATTR_MIN_STACK_SIZE
	.align		4
.L_25:
        /*009c*/ 	.byte	0x04, 0x12
        /*009e*/ 	.short	(.L_27 - .L_26)
	.align		4
.L_26:
        /*00a0*/ 	.word	index@(_Z11kernel_1to1Pcl)
        /*00a4*/ 	.word	0x00000000


	//----- nvinfo : EIATTR_MIN_STACK_SIZE
	.align		4
.L_27:
        /*00a8*/ 	.byte	0x04, 0x12
        /*00aa*/ 	.short	(.L_29 - .L_28)
	.align		4
.L_28:
        /*00ac*/ 	.word	index@(_Z11kernel_testPcl)
        /*00b0*/ 	.word	0x00000000
.L_29:


//--------------------- .nv.compat                --------------------------
	.section	.nv.compat,"",@"SHT_CUDA_COMPAT_INFO"
	.align	4
        /*0000*/ 	.byte	0x02, 0x09, 0x00, 0x00, 0x02, 0x02, 0x01, 0x00, 0x02, 0x05, 0x05, 0x00, 0x03, 0x07, 0x01, 0x01
        /*0010*/ 	.byte	0x02, 0x03, 0x00, 0x00, 0x02, 0x06, 0x01, 0x00, 0x04, 0x0b, 0x08, 0x00, 0x09, 0x00, 0x00, 0x00
        /*0020*/ 	.byte	0x00, 0x00, 0x00, 0x00


//--------------------- .nv.info._Z11kernel_6to2Pcl --------------------------
	.section	.nv.info._Z11kernel_6to2Pcl,"",@"SHT_CUDA_INFO"
	.sectionflags	@""
	.align	4


	//----- nvinfo : EIATTR_CUDA_API_VERSION
	.align		4
        /*0000*/ 	.byte	0x04, 0x37
        /*0002*/ 	.short	(.L_31 - .L_30)
.L_30:
        /*0004*/ 	.word	0x00000082


	//----- nvinfo : EIATTR_KPARAM_INFO
	.align		4
.L_31:
        /*0008*/ 	.byte	0x04, 0x17
        /*000a*/ 	.short	(.L_33 - .L_32)
.L_32:
        /*000c*/ 	.word	0x00000000
        /*0010*/ 	.short	0x0001
        /*0012*/ 	.short	0x0008
        /*0014*/ 	.byte	0x00, 0xf0, 0x21, 0x00


	//----- nvinfo : EIATTR_KPARAM_INFO
	.align		4
.L_33:
        /*0018*/ 	.byte	0x04, 0x17
        /*001a*/ 	.short	(.L_35 - .L_34)
.L_34:
        /*001c*/ 	.word	0x00000000
        /*0020*/ 	.short	0x0000
        /*0022*/ 	.short	0x0000
        /*0024*/ 	.byte	0x00, 0xf5, 0x21, 0x00


	//----- nvinfo : EIATTR_SPARSE_MMA_MASK
	.align		4
.L_35:
        /*0028*/ 	.byte	0x03, 0x50
        /*002a*/ 	.short	0x0000


	//----- nvinfo : EIATTR_MAXREG_COUNT
	.align		4
        /*002c*/ 	.byte	0x03, 0x1b
        /*002e*/ 	.short	0x00ff


	//----- nvinfo : EIATTR_MERCURY_ISA_VERSION
	.align		4
        /*0030*/ 	.byte	0x03, 0x5f
        /*0032*/ 	.short	0x0101


	//----- nvinfo : EIATTR_VRC_CTA_INIT_COUNT
	.align		4
        /*0034*/ 	.byte	0x02, 0x4a
	.zero		1
	.zero		1


	//----- nvinfo : EIATTR_EXIT_INSTR_OFFSETS
	.align		4
        /*0038*/ 	.byte	0x04, 0x1c
        /*003a*/ 	.short	(.L_37 - .L_36)


	//   ....[0]....
.L_36:
        /*003c*/ 	.word	0x00000630


	//   ....[1]....
        /*0040*/ 	.word	0x000006a0


	//----- nvinfo : EIATTR_CRS_STACK_SIZE
	.align		4
.L_37:
        /*0044*/ 	.byte	0x04, 0x1e
        /*0046*/ 	.short	(.L_39 - .L_38)
.L_38:
        /*0048*/ 	.word	0x00000000


	//----- nvinfo : EIATTR_CBANK_PARAM_SIZE
	.align		4
.L_39:
        /*004c*/ 	.byte	0x03, 0x19
        /*004e*/ 	.short	0x0010


	//----- nvinfo : EIATTR_PARAM_CBANK
	.align		4
        /*0050*/ 	.byte	0x04, 0x0a
        /*0052*/ 	.short	(.L_41 - .L_40)
	.align		4
.L_40:
        /*0054*/ 	.word	index@(.nv.constant0._Z11kernel_6to2Pcl)
        /*0058*/ 	.short	0x0380
        /*005a*/ 	.short	0x0010


	//----- nvinfo : EIATTR_SW_WAR
	.align		4
.L_41:
        /*005c*/ 	.byte	0x04, 0x36
        /*005e*/ 	.short	(.L_43 - .L_42)
.L_42:
        /*0060*/ 	.word	0x00000008
.L_43:


//--------------------- .nv.info._Z11kernel_2to1Pcl --------------------------
	.section	.nv.info._Z11kernel_2to1Pcl,"",@"SHT_CUDA_INFO"
	.sectionflags	@""
	.align	4


	//----- nvinfo : EIATTR_CUDA_API_VERSION
	.align		4
        /*0000*/ 	.byte	0x04, 0x37
        /*0002*/ 	.short	(.L_45 - .L_44)
.L_44:
        /*0004*/ 	.word	0x00000082


	//----- nvinfo : EIATTR_KPARAM_INFO
	.align		4
.L_45:
        /*0008*/ 	.byte	0x04, 0x17
        /*000a*/ 	.short	(.L_47 - .L_46)
.L_46:
        /*000c*/ 	.word	0x00000000
        /*0010*/ 	.short	0x0001
        /*0012*/ 	.short	0x0008
        /*0014*/ 	.byte	0x00, 0xf0, 0x21, 0x00


	//----- nvinfo : EIATTR_KPARAM_INFO
	.align		4
.L_47:
        /*0018*/ 	.byte	0x04, 0x17
        /*001a*/ 	.short	(.L_49 - .L_48)
.L_48:
        /*001c*/ 	.word	0x00000000
        /*0020*/ 	.short	0x0000
        /*0022*/ 	.short	0x0000
        /*0024*/ 	.byte	0x00, 0xf5, 0x21, 0x00


	//----- nvinfo : EIATTR_SPARSE_MMA_MASK
	.align		4
.L_49:
        /*0028*/ 	.byte	0x03, 0x50
        /*002a*/ 	.short	0x0000


	//----- nvinfo : EIATTR_MAXREG_COUNT
	.align		4
        /*002c*/ 	.byte	0x03, 0x1b
        /*002e*/ 	.short	0x00ff


	//----- nvinfo : EIATTR_MERCURY_ISA_VERSION
	.align		4
        /*0030*/ 	.byte	0x03, 0x5f
        /*0032*/ 	.short	0x0101


	//----- nvinfo : EIATTR_VRC_CTA_INIT_COUNT
	.align		4
        /*0034*/ 	.byte	0x02, 0x4a
	.zero		1
	.zero		1


	//----- nvinfo : EIATTR_EXIT_INSTR_OFFSETS
	.align		4
        /*0038*/ 	.byte	0x04, 0x1c
        /*003a*/ 	.short	(.L_51 - .L_50)


	//   ....[0]....
.L_50:
        /*003c*/ 	.word	0x000003d0


	//   ....[1]....
        /*0040*/ 	.word	0x00000440


	//----- nvinfo : EIATTR_CRS_STACK_SIZE
	.align		4
.L_51:
        /*0044*/ 	.byte	0x04, 0x1e
        /*0046*/ 	.short	(.L_53 - .L_52)
.L_52:
        /*0048*/ 	.word	0x00000000


	//----- nvinfo : EIATTR_CBANK_PARAM_SIZE
	.align		4
.L_53:
        /*004c*/ 	.byte	0x03, 0x19
        /*004e*/ 	.short	0x0010


	//----- nvinfo : EIATTR_PARAM_CBANK
	.align		4
        /*0050*/ 	.byte	0x04, 0x0a
        /*0052*/ 	.short	(.L_55 - .L_54)
	.align		4
.L_54:
        /*0054*/ 	.word	index@(.nv.constant0._Z11kernel_2to1Pcl)
        /*0058*/ 	.short	0x0380
        /*005a*/ 	.short	0x0010


	//----- nvinfo : EIATTR_SW_WAR
	.align		4
.L_55:
        /*005c*/ 	.byte	0x04, 0x36
        /*005e*/ 	.short	(.L_57 - .L_56)
.L_56:
        /*0060*/ 	.word	0x00000008
.L_57:


//--------------------- .nv.info._Z11kernel_1to1Pcl --------------------------
	.section	.nv.info._Z11kernel_1to1Pcl,"",@"SHT_CUDA_INFO"
	.sectionflags	@""
	.align	4


	//----- nvinfo : EIATTR_CUDA_API_VERSION
	.align		4
        /*0000*/ 	.byte	0x04, 0x37
        /*0002*/ 	.short	(.L_59 - .L_58)
.L_58:
        /*0004*/ 	.word	0x00000082


	//----- nvinfo : EIATTR_KPARAM_INFO
	.align		4
.L_59:
        /*0008*/ 	.byte	0x04, 0x17
        /*000a*/ 	.short	(.L_61 - .L_60)
.L_60:
        /*000c*/ 	.word	0x00000000
        /*0010*/ 	.short	0x0001
        /*0012*/ 	.short	0x0008
        /*0014*/ 	.byte	0x00, 0xf0, 0x21, 0x00


	//----- nvinfo : EIATTR_KPARAM_INFO
	.align		4
.L_61:
        /*0018*/ 	.byte	0x04, 0x17
        /*001a*/ 	.short	(.L_63 - .L_62)
.L_62:
        /*001c*/ 	.word	0x00000000
        /*0020*/ 	.short	0x0000
        /*0022*/ 	.short	0x0000
        /*0024*/ 	.byte	0x00, 0xf5, 0x21, 0x00


	//----- nvinfo : EIATTR_SPARSE_MMA_MASK
	.align		4
.L_63:
        /*0028*/ 	.byte	0x03, 0x50
        /*002a*/ 	.short	0x0000


	//----- nvinfo : EIATTR_MAXREG_COUNT
	.align		4
        /*002c*/ 	.byte	0x03, 0x1b
        /*002e*/ 	.short	0x00ff


	//----- nvinfo : EIATTR_MERCURY_ISA_VERSION
	.align		4
        /*0030*/ 	.byte	0x03, 0x5f
        /*0032*/ 	.short	0x0101


	//----- nvinfo : EIATTR_VRC_CTA_INIT_COUNT
	.align		4
        /*0034*/ 	.byte	0x02, 0x4a
	.zero		1
	.zero		1


	//----- nvinfo : EIATTR_EXIT_INSTR_OFFSETS
	.align		4
        /*0038*/ 	.byte	0x04, 0x1c
        /*003a*/ 	.short	(.L_65 - .L_64)


	//   ....[0]....
.L_64:
        /*003c*/ 	.word	0x00000400


	//   ....[1]....
        /*0040*/ 	.word	0x00000470


	//----- nvinfo : EIATTR_CRS_STACK_SIZE
	.align		4
.L_65:
        /*0044*/ 	.byte	0x04, 0x1e
        /*0046*/ 	.short	(.L_67 - .L_66)
.L_66:
        /*0048*/ 	.word	0x00000000


	//----- nvinfo : EIATTR_CBANK_PARAM_SIZE
	.align		4
.L_67:
        /*004c*/ 	.byte	0x03, 0x19
        /*004e*/ 	.short	0x0010


	//----- nvinfo : EIATTR_PARAM_CBANK
	.align		4
        /*0050*/ 	.byte	0x04, 0x0a
        /*0052*/ 	.short	(.L_69 - .L_68)
	.align		4
.L_68:
        /*0054*/ 	.word	index@(.nv.constant0._Z11kernel_1to1Pcl)
        /*0058*/ 	.short	0x0380
        /*005a*/ 	.short	0x0010


	//----- nvinfo : EIATTR_SW_WAR
	.align		4
.L_69:
        /*005c*/ 	.byte	0x04, 0x36
        /*005e*/ 	.short	(.L_71 - .L_70)
.L_70:
        /*0060*/ 	.word	0x00000008
.L_71:


//--------------------- .nv.info._Z11kernel_testPcl --------------------------
	.section	.nv.info._Z11kernel_testPcl,"",@"SHT_CUDA_INFO"
	.sectionflags	@""
	.align	4


	//----- nvinfo : EIATTR_CUDA_API_VERSION
	.align		4
        /*0000*/ 	.byte	0x04, 0x37
        /*0002*/ 	.short	(.L_73 - .L_72)
.L_72:
        /*0004*/ 	.word	0x00000082


	//----- nvinfo : EIATTR_KPARAM_INFO
	.align		4
.L_73:
        /*0008*/ 	.byte	0x04, 0x17
        /*000a*/ 	.short	(.L_75 - .L_74)
.L_74:
        /*000c*/ 	.word	0x00000000
        /*0010*/ 	.short	0x0001
        /*0012*/ 	.short	0x0008
        /*0014*/ 	.byte	0x00, 0xf0, 0x21, 0x00


	//----- nvinfo : EIATTR_KPARAM_INFO
	.align		4
.L_75:
        /*0018*/ 	.byte	0x04, 0x17
        /*001a*/ 	.short	(.L_77 - .L_76)
.L_76:
        /*001c*/ 	.word	0x00000000
        /*0020*/ 	.short	0x0000
        /*0022*/ 	.short	0x0000
        /*0024*/ 	.byte	0x00, 0xf5, 0x21, 0x00


	//----- nvinfo : EIATTR_SPARSE_MMA_MASK
	.align		4
.L_77:
        /*0028*/ 	.byte	0x03, 0x50
        /*002a*/ 	.short	0x0000


	//----- nvinfo : EIATTR_MAXREG_COUNT
	.align		4
        /*002c*/ 	.byte	0x03, 0x1b
        /*002e*/ 	.short	0x00ff


	//----- nvinfo : EIATTR_MERCURY_ISA_VERSION
	.align		4
        /*0030*/ 	.byte	0x03, 0x5f
        /*0032*/ 	.short	0x0101


	//----- nvinfo : EIATTR_VRC_CTA_INIT_COUNT
	.align		4
        /*0034*/ 	.byte	0x02, 0x4a
	.zero		1
	.zero		1


	//----- nvinfo : EIATTR_EXIT_INSTR_OFFSETS
	.align		4
        /*0038*/ 	.byte	0x04, 0x1c
        /*003a*/ 	.short	(.L_79 - .L_78)


	//   ....[0]....
.L_78:
        /*003c*/ 	.word	0x00000090


	//   ....[1]....
        /*0040*/ 	.word	0x000000f0


	//----- nvinfo : EIATTR_CBANK_PARAM_SIZE
	.align		4
.L_79:
        /*0044*/ 	.byte	0x03, 0x19
        /*0046*/ 	.short	0x0010


	//----- nvinfo : EIATTR_PARAM_CBANK
	.align		4
        /*0048*/ 	.byte	0x04, 0x0a
        /*004a*/ 	.short	(.L_81 - .L_80)
	.align		4
.L_80:
        /*004c*/ 	.word	index@(.nv.constant0._Z11kernel_testPcl)
        /*0050*/ 	.short	0x0380
        /*0052*/ 	.short	0x0010


	//----- nvinfo : EIATTR_SW_WAR
	.align		4
.L_81:
        /*0054*/ 	.byte	0x04, 0x36
        /*0056*/ 	.short	(.L_83 - .L_82)
.L_82:
        /*0058*/ 	.word	0x00000008
.L_83:


//--------------------- .nv.callgraph             --------------------------
	.section	.nv.callgraph,"",@"SHT_CUDA_CALLGRAPH"
	.align	4
	.sectionentsize	8
	.align		4
        /*0000*/ 	.word	0x00000000
	.align		4
        /*0004*/ 	.word	0xffffffff
	.align		4
        /*0008*/ 	.word	0x00000000
	.align		4
        /*000c*/ 	.word	0xfffffffe
	.align		4
        /*0010*/ 	.word	0x00000000
	.align		4
        /*0014*/ 	.word	0xfffffffd
	.align		4
        /*0018*/ 	.word	0x00000000
	.align		4
        /*001c*/ 	.word	0xfffffffc


//--------------------- .text._Z11kernel_6to2Pcl  --------------------------
	.section	.text._Z11kernel_6to2Pcl,"ax",@progbits
	.align	128
        .global         _Z11kernel_6to2Pcl
        .type           _Z11kernel_6to2Pcl,@function
        .size           _Z11kernel_6to2Pcl,(.L_x_25 - _Z11kernel_6to2Pcl)
        .other          _Z11kernel_6to2Pcl,@"STO_CUDA_ENTRY STV_DEFAULT"
_Z11kernel_6to2Pcl:
.text._Z11kernel_6to2Pcl:
[----:B------:R-:W-:Y:S01]  /*0000*/  LDC R1, c[0x0][0x37c] ;  /* 0x0000df00ff017b82 */ /* 0x000fe20000000800 */
[----:B------:R-:W0:Y:S07]  /*0010*/  S2R R3, SR_TID.X ;  /* 0x0000000000037919 */ /* 0x000e2e0000002100 */
[----:B------:R-:W0:Y:S01]  /*0020*/  S2UR UR4, SR_CTAID.X ;  /* 0x00000000000479c3 */ /* 0x000e220000002500 */
[----:B------:R-:W-:Y:S07]  /*0030*/  BSSY.RECONVERGENT B0, `(.L_x_0) ;  /* 0x000005b000007945 */ /* 0x000fee0003800200 */
[----:B------:R-:W0:Y:S02]  /*0040*/  LDC R0, c[0x0][0x360] ;  /* 0x0000d800ff007b82 */ /* 0x000e240000000800 */
[----:B0-----:R-:W-:Y:S01]  /*0050*/  IMAD R0, R0, UR4, R3 ;  /* 0x0000000400007c24 */ /* 0x001fe2000f8e0203 */
[----:B------:R-:W0:Y:S04]  /*0060*/  LDCU.64 UR4, c[0x0][0x388] ;  /* 0x00007100ff0477ac */ /* 0x000e280008000a00 */
[----:B------:R-:W-:-:S04]  /*0070*/  LEA.HI R2, R0, R0, RZ, 0x1 ;  /* 0x0000000000027211 */ /* 0x000fc800078f08ff */
[----:B------:R-:W-:-:S05]  /*0080*/  LOP3.LUT R3, R2, 0xfffffffe, RZ, 0xc0, !PT ;  /* 0xfffffffe02037812 */ /* 0x000fca00078ec0ff */
[----:B------:R-:W-:-:S04]  /*0090*/  IMAD R3, R0, 0x2, R3 ;  /* 0x0000000200037824 */ /* 0x000fc800078e0203 */
[----:B------:R-:W-:-:S05]  /*00a0*/  VIADD R9, R3, 0x5 ;  /* 0x0000000503097836 */ /* 0x000fca0000000000 */
[----:B------:R-:W-:Y:S02]  /*00b0*/  SHF.R.S32.HI R10, RZ, 0x1f, R9 ;  /* 0x0000001fff0a7819 */ /* 0x000fe40000011409 */
[C---:B0-----:R-:W-:Y:S02]  /*00c0*/  ISETP.GT.U32.AND P1, PT, R9.reuse, UR4, PT ;  /* 0x0000000409007c0c */ /* 0x041fe4000bf24070 */
[----:B------:R-:W-:Y:S02]  /*00d0*/  ISETP.GT.U32.AND P0, PT, R9, UR4, PT ;  /* 0x0000000409007c0c */ /* 0x000fe4000bf04070 */
[C---:B------:R-:W-:Y:S02]  /*00e0*/  ISETP.GT.AND.EX P1, PT, R10.reuse, UR5, PT, P1 ;  /* 0x000000050a007c0c */ /* 0x040fe4000bf24310 */
[----:B------:R-:W-:Y:S02]  /*00f0*/  ISETP.GT.AND.EX P0, PT, R10, UR5, PT, P0 ;  /* 0x000000050a007c0c */ /* 0x000fe4000bf04300 */
[----:B------:R-:W-:-:S02]  /*0100*/  ISETP.LT.OR P1, PT, R3, 0x14, P1 ;  /* 0x000000140300780c */ /* 0x000fc40000f21670 */
[----:B------:R-:W-:-:S11]  /*0110*/  ISETP.GT.AND P0, PT, R3, -0x4, !P0 ;  /* 0xfffffffc0300780c */ /* 0x000fd60004704270 */
[----:B------:R-:W-:Y:S05]  /*0120*/  @P1 BRA `(.L_x_1) ;  /* 0x00000004002c1947 */ /* 0x000fea0003800000 */
[----:B------:R-:W-:Y:S02]  /*0130*/  IMAD.MOV.U32 R4, RZ, RZ, 0x5 ;  /* 0x00000005ff047424 */ /* 0x000fe400078e00ff */
[----:B------:R-:W-:-:S07]  /*0140*/  IMAD.MOV.U32 R5, RZ, RZ, RZ ;  /* 0x000000ffff057224 */ /* 0x000fce00078e00ff */
.L_x_8:
[----:B------:R-:W-:Y:S01]  /*0150*/  LOP3.LUT R2, R10, R5, RZ, 0xfc, !PT ;  /* 0x000000050a027212 */ /* 0x000fe200078efcff */
[----:B------:R-:W-:Y:S03]  /*0160*/  BSSY.RECONVERGENT B1, `(.L_x_2) ;  /* 0x000001d000017945 */ /* 0x000fe60003800200 */
[----:B------:R-:W-:-:S13]  /*0170*/  ISETP.NE.U32.AND P0, PT, R2, RZ, PT ;  /* 0x000000ff0200720c */ /* 0x000fda0003f05070 */
[----:B------:R-:W-:Y:S05]  /*0180*/  @P0 BRA `(.L_x_3) ;  /* 0x0000000000500947 */ /* 0x000fea0003800000 */
[----:B------:R-:W0:Y:S01]  /*0190*/  I2F.U32.RP R6, R4 ;  /* 0x0000000400067306 */ /* 0x000e220000209000 */
[----:B------:R-:W-:-:S07]  /*01a0*/  ISETP.NE.U32.AND P1, PT, R4, RZ, PT ;  /* 0x000000ff0400720c */ /* 0x000fce0003f25070 */
[----:B0-----:R-:W0:Y:S02]  /*01b0*/  MUFU.RCP R6, R6 ;  /* 0x0000000600067308 */ /* 0x001e240000001000 */
[----:B0-----:R-:W-:-:S06]  /*01c0*/  VIADD R2, R6, 0xffffffe ;  /* 0x0ffffffe06027836 */ /* 0x001fcc0000000000 */
[----:B------:R0:W1:Y:S02]  /*01d0*/  F2I.FTZ.U32.TRUNC.NTZ R3, R2 ;  /* 0x0000000200037305 */ /* 0x000064000021f000 */
[----:B0-----:R-:W-:Y:S02]  /*01e0*/  HFMA2 R2, -RZ, RZ, 0, 0 ;  /* 0x00000000ff027431 */ /* 0x001fe400000001ff */
[----:B-1----:R-:W-:-:S04]  /*01f0*/  IMAD.MOV R7, RZ, RZ, -R3 ;  /* 0x000000ffff077224 */ /* 0x002fc800078e0a03 */
[----:B------:R-:W-:-:S04]  /*0200*/  IMAD R7, R7, R4, RZ ;  /* 0x0000000407077224 */ /* 0x000fc800078e02ff */
[----:B------:R-:W-:-:S06]  /*0210*/  IMAD.HI.U32 R8, R3, R7, R2 ;  /* 0x0000000703087227 */ /* 0x000fcc00078e0002 */
[----:B------:R-:W-:-:S04]  /*0220*/  IMAD.HI.U32 R8, R8, R9, RZ ;  /* 0x0000000908087227 */ /* 0x000fc800078e00ff */
[----:B------:R-:W-:-:S04]  /*0230*/  IMAD.MOV R8, RZ, RZ, -R8 ;  /* 0x000000ffff087224 */ /* 0x000fc800078e0a08 */
[----:B------:R-:W-:-:S05]  /*0240*/  IMAD R3, R4, R8, R9 ;  /* 0x0000000804037224 */ /* 0x000fca00078e0209 */
[----:B------:R-:W-:-:S13]  /*0250*/  ISETP.GE.U32.AND P0, PT, R3, R4, PT ;  /* 0x000000040300720c */ /* 0x000fda0003f06070 */
[----:B------:R-:W-:-:S05]  /*0260*/  @P0 IMAD.IADD R3, R3, 0x1, -R4 ;  /* 0x0000000103030824 */ /* 0x000fca00078e0a04 */
[----:B------:R-:W-:-:S13]  /*0270*/  ISETP.GE.U32.AND P0, PT, R3, R4, PT ;  /* 0x000000040300720c */ /* 0x000fda0003f06070 */
[----:B------:R-:W-:Y:S01]  /*0280*/  @P0 IMAD.IADD R3, R3, 0x1, -R4 ;  /* 0x0000000103030824 */ /* 0x000fe200078e0a04 */
[----:B------:R-:W-:-:S04]  /*0290*/  @!P1 LOP3.LUT R3, RZ, R4, RZ, 0x33, !PT ;  /* 0x00000004ff039212 */ /* 0x000fc800078e33ff */
[----:B------:R-:W-:-:S04]  /*02a0*/  ISETP.NE.U32.AND P0, PT, R3, RZ, PT ;  /* 0x000000ff0300720c */ /* 0x000fc80003f05070 */
[----:B------:R-:W-:Y:S01]  /*02b0*/  ISETP.NE.AND.EX P0, PT, RZ, RZ, PT, P0 ;  /* 0x000000ffff00720c */ /* 0x000fe20003f05300 */
[----:B------:R-:W-:-:S12]  /*02c0*/  BRA `(.L_x_4) ;  /* 0x0000000000187947 */ /* 0x000fd80003800000 */
.L_x_3:
[----:B------:R-:W-:Y:S01]  /*02d0*/  IMAD.MOV.U32 R8, RZ, RZ, R4 ;  /* 0x000000ffff087224 */ /* 0x000fe200078e0004 */
[----:B------:R-:W-:Y:S01]  /*02e0*/  MOV R6, 0x310 ;  /* 0x0000031000067802 */ /* 0x000fe20000000f00 */
[----:B------:R-:W-:-:S07]  /*02f0*/  IMAD.MOV.U32 R7, RZ, RZ, R5 ;  /* 0x000000ffff077224 */ /* 0x000fce00078e0005 */
[----:B------:R-:W-:Y:S05]  /*0300*/  CALL.REL.NOINC `($__internal_0_$__cuda_sm20_rem_u64) ;  /* 0x0000000000e87944 */ /* 0x000fea0003c00000 */
[----:B------:R-:W-:-:S04]  /*0310*/  ISETP.NE.U32.AND P0, PT, R2, RZ, PT ;  /* 0x000000ff0200720c */ /* 0x000fc80003f05070 */
[----:B------:R-:W-:-:S13]  /*0320*/  ISETP.NE.AND.EX P0, PT, R3, RZ, PT, P0 ;  /* 0x000000ff0300720c */ /* 0x000fda0003f05300 */
.L_x_4:
[----:B------:R-:W-:Y:S05]  /*0330*/  BSYNC.RECONVERGENT B1 ;  /* 0x0000000000017941 */ /* 0x000fea0003800200 */
.L_x_2:
[----:B------:R-:W-:Y:S01]  /*0340*/  IADD3 R12, P1, PT, R4, 0x2, RZ ;  /* 0x00000002040c7810 */ /* 0x000fe20007f3e0ff */
[----:B------:R-:W-:Y:S03]  /*0350*/  BSSY.RECONVERGENT B1, `(.L_x_5) ;  /* 0x000001e000017945 */ /* 0x000fe60003800200 */
[----:B------:R-:W-:-:S04]  /*0360*/  IADD3.X R7, PT, PT, RZ, R5, RZ, P1, !PT ;  /* 0x00000005ff077210 */ /* 0x000fc80000ffe4ff */
[----:B------:R-:W-:-:S04]  /*0370*/  LOP3.LUT R2, R10, R7, RZ, 0xfc, !PT ;  /* 0x000000070a027212 */ /* 0x000fc800078efcff */
[----:B------:R-:W-:-:S13]  /*0380*/  ISETP.NE.U32.AND P1, PT, R2, RZ, PT ;  /* 0x000000ff0200720c */ /* 0x000fda0003f25070 */
[----:B------:R-:W-:Y:S05]  /*0390*/  @P1 BRA `(.L_x_6) ;  /* 0x0000000000501947 */ /* 0x000fea0003800000 */
[----:B------:R-:W0:Y:S01]  /*03a0*/  I2F.U32.RP R6, R12 ;  /* 0x0000000c00067306 */ /* 0x000e220000209000 */
[----:B------:R-:W-:-:S07]  /*03b0*/  ISETP.NE.U32.AND P2, PT, R12, RZ, PT ;  /* 0x000000ff0c00720c */ /* 0x000fce0003f45070 */
[----:B0-----:R-:W0:Y:S02]  /*03c0*/  MUFU.RCP R6, R6 ;  /* 0x0000000600067308 */ /* 0x001e240000001000 */
[----:B0-----:R-:W-:-:S06]  /*03d0*/  VIADD R2, R6, 0xffffffe ;  /* 0x0ffffffe06027836 */ /* 0x001fcc0000000000 */
[----:B------:R0:W1:Y:S02]  /*03e0*/  F2I.FTZ.U32.TRUNC.NTZ R3, R2 ;  /* 0x0000000200037305 */ /* 0x000064000021f000 */
[----:B0-----:R-:W-:Y:S02]  /*03f0*/  IMAD.MOV.U32 R2, RZ, RZ, RZ ;  /* 0x000000ffff027224 */ /* 0x001fe400078e00ff */
        /* <DEDUP_REMOVED lines=9> */
[-C--:B------:R-:W-:Y:S02]  /*0490*/  @P1 IADD3 R3, PT, PT, R3, -R12.reuse, RZ ;  /* 0x8000000c03031210 */ /* 0x080fe40007ffe0ff */
[----:B------:R-:W-:-:S04]  /*04a0*/  @!P2 LOP3.LUT R3, RZ, R12, RZ, 0x33, !PT ;  /* 0x0000000cff03a212 */ /* 0x000fc800078e33ff */
[----:B------:R-:W-:-:S04]  /*04b0*/  ISETP.NE.U32.AND P1, PT, R3, RZ, PT ;  /* 0x000000ff0300720c */ /* 0x000fc80003f25070 */
[----:B------:R-:W-:Y:S01]  /*04c0*/  ISETP.NE.AND.EX P1, PT, RZ, RZ, PT, P1 ;  /* 0x000000ffff00720c */ /* 0x000fe20003f25310 */
[----:B------:R-:W-:-:S12]  /*04d0*/  BRA `(.L_x_7) ;  /* 0x0000000000147947 */ /* 0x000fd80003800000 */
.L_x_6:
[----:B------:R-:W-:Y:S01]  /*04e0*/  IMAD.MOV.U32 R8, RZ, RZ, R12 ;  /* 0x000000ffff087224 */ /* 0x000fe200078e000c */
[----:B------:R-:W-:-:S07]  /*04f0*/  MOV R6, 0x510 ;  /* 0x0000051000067802 */ /* 0x000fce0000000f00 */
[----:B------:R-:W-:Y:S05]  /*0500*/  CALL.REL.NOINC `($__internal_0_$__cuda_sm20_rem_u64) ;  /* 0x0000000000687944 */ /* 0x000fea0003c00000 */
[----:B------:R-:W-:-:S04]  /*0510*/  ISETP.NE.U32.AND P1, PT, R2, RZ, PT ;  /* 0x000000ff0200720c */ /* 0x000fc80003f25070 */
[----:B------:R-:W-:-:S13]  /*0520*/  ISETP.NE.AND.EX P1, PT, R3, RZ, PT, P1 ;  /* 0x000000ff0300720c */ /* 0x000fda0003f25310 */
.L_x_7:
[----:B------:R-:W-:Y:S05]  /*0530*/  BSYNC.RECONVERGENT B1 ;  /* 0x0000000000017941 */ /* 0x000fea0003800200 */
.L_x_5:
[----:B------:R-:W-:Y:S02]  /*0540*/  IADD3 R4, P2, PT, R4, 0x6, RZ ;  /* 0x0000000604047810 */ /* 0x000fe40007f5e0ff */
[----:B------:R-:W-:-:S03]  /*0550*/  PLOP3.LUT P0, PT, P1, P0, PT, 0x80, 0x8 ;  /* 0x000000000008781c */ /* 0x000fc60000f01070 */
[----:B------:R-:W-:Y:S02]  /*0560*/  IMAD.X R5, RZ, RZ, R5, P2 ;  /* 0x000000ffff057224 */ /* 0x000fe400010e0605 */
[----:B------:R-:W-:-:S04]  /*0570*/  IMAD.WIDE.U32 R2, R4, R4, RZ ;  /* 0x0000000404027225 */ /* 0x000fc800078e00ff */
[----:B------:R-:W-:Y:S01]  /*0580*/  IMAD R6, R5, R4, RZ ;  /* 0x0000000405067224 */ /* 0x000fe200078e02ff */
[----:B------:R-:W-:-:S03]  /*0590*/  ISETP.LE.U32.AND P2, PT, R2, R9, PT ;  /* 0x000000090200720c */ /* 0x000fc60003f43070 */
[----:B------:R-:W-:-:S04]  /*05a0*/  IMAD R7, R4, R5, R6 ;  /* 0x0000000504077224 */ /* 0x000fc800078e0206 */
[----:B------:R-:W-:-:S05]  /*05b0*/  IMAD.IADD R3, R3, 0x1, R7 ;  /* 0x0000000103037824 */ /* 0x000fca00078e0207 */
[----:B------:R-:W-:-:S13]  /*05c0*/  ISETP.LE.AND.EX P2, PT, R3, R10, PT, P2 ;  /* 0x0000000a0300720c */ /* 0x000fda0003f43320 */
[----:B------:R-:W-:Y:S05]  /*05d0*/  @P0 BRA P2, `(.L_x_8) ;  /* 0xfffffff800dc0947 */ /* 0x000fea000103ffff */
.L_x_1:
[----:B------:R-:W-:Y:S05]  /*05e0*/  BSYNC.RECONVERGENT B0 ;  /* 0x0000000000007941 */ /* 0x000fea0003800200 */
.L_x_0:
[----:B------:R-:W0:Y:S01]  /*05f0*/  LDCU.64 UR4, c[0x0][0x388] ;  /* 0x00007100ff0477ac */ /* 0x000e220008000a00 */
[----:B------:R-:W-:Y:S02]  /*0600*/  SHF.R.S32.HI R3, RZ, 0x1f, R0 ;  /* 0x0000001fff037819 */ /* 0x000fe40000011400 */
[----:B0-----:R-:W-:-:S04]  /*0610*/  ISETP.GE.U32.AND P1, PT, R0, UR4, PT ;  /* 0x0000000400007c0c */ /* 0x001fc8000bf26070 */
[----:B------:R-:W-:-:S13]  /*0620*/  ISETP.GE.AND.EX P1, PT, R3, UR5, PT, P1 ;  /* 0x0000000503007c0c */ /* 0x000fda000bf26310 */
[----:B------:R-:W-:Y:S05]  /*0630*/  @P1 EXIT ;  /* 0x000000000000194d */ /* 0x000fea0003800000 */
[----:B------:R-:W0:Y:S01]  /*0640*/  LDCU.64 UR6, c[0x0][0x380] ;  /* 0x00007000ff0677ac */ /* 0x000e220008000a00 */
[----:B------:R-:W-:Y:S01]  /*0650*/  SEL R5, RZ, 0x1, !P0 ;  /* 0x00000001ff057807 */ /* 0x000fe20004000000 */
[----:B------:R-:W1:Y:S01]  /*0660*/  LDCU.64 UR4, c[0x0][0x358] ;  /* 0x00006b00ff0477ac */ /* 0x000e620008000a00 */
[----:B0-----:R-:W-:-:S04]  /*0670*/  IADD3 R2, P1, PT, R0, UR6, RZ ;  /* 0x0000000600027c10 */ /* 0x001fc8000ff3e0ff */
[----:B------:R-:W-:-:S05]  /*0680*/  IADD3.X R3, PT, PT, R3, UR7, RZ, P1, !PT ;  /* 0x0000000703037c10 */ /* 0x000fca0008ffe4ff */
[----:B-1----:R-:W-:Y:S01]  /*0690*/  STG.E.U8 desc[UR4][R2.64], R5 ;  /* 0x0000000502007986 */ /* 0x002fe2000c101104 */
[----:B------:R-:W-:Y:S05]  /*06a0*/  EXIT ;  /* 0x000000000000794d */ /* 0x000fea0003800000 */
        .weak           $__internal_0_$__cuda_sm20_rem_u64
        .type           $__internal_0_$__cuda_sm20_rem_u64,@function
        .size           $__internal_0_$__cuda_sm20_rem_u64,(.L_x_25 - $__internal_0_$__cuda_sm20_rem_u64)
$__internal_0_$__cuda_sm20_rem_u64:
[----:B------:R-:W-:Y:S01]  /*06b0*/  IMAD.MOV.U32 R14, RZ, RZ, R8 ;  /* 0x000000ffff0e7224 */ /* 0x000fe200078e0008 */
[----:B------:R-:W-:-:S04]  /*06c0*/  MOV R15, R7 ;  /* 0x00000007000f7202 */ /* 0x000fc80000000f00 */
[----:B------:R-:W0:Y:S08]  /*06d0*/  I2F.U64.RP R11, R14 ;  /* 0x0000000e000b7312 */ /* 0x000e300000309000 */
[----:B0-----:R-:W0:Y:S02]  /*06e0*/  MUFU.RCP R11, R11 ;  /* 0x0000000b000b7308 */ /* 0x001e240000001000 */
[----:B0-----:R-:W-:-:S06]  /*06f0*/  VIADD R2, R11, 0x1ffffffe ;  /* 0x1ffffffe0b027836 */ /* 0x001fcc0000000000 */
[----:B------:R-:W0:Y:S02]  /*0700*/  F2I.U64.TRUNC R2, R2 ;  /* 0x0000000200027311 */ /* 0x000e24000020d800 */
[----:B0-----:R-:W-:-:S04]  /*0710*/  IMAD.WIDE.U32 R12, R2, R8, RZ ;  /* 0x00000008020c7225 */ /* 0x001fc800078e00ff */
[----:B------:R-:W-:Y:S01]  /*0720*/  IMAD R13, R2, R7, R13 ;  /* 0x00000007020d7224 */ /* 0x000fe200078e020d */
[----:B------:R-:W-:-:S03]  /*0730*/  IADD3 R17, P1, PT, RZ, -R12, RZ ;  /* 0x8000000cff117210 */ /* 0x000fc60007f3e0ff */
[----:B------:R-:W-:Y:S02]  /*0740*/  IMAD R13, R3, R8, R13 ;  /* 0x00000008030d7224 */ /* 0x000fe400078e020d */
[----:B------:R-:W-:-:S04]  /*0750*/  IMAD.HI.U32 R12, R2, R17, RZ ;  /* 0x00000011020c7227 */ /* 0x000fc800078e00ff */
[----:B------:R-:W-:Y:S02]  /*0760*/  IMAD.X R19, RZ, RZ, ~R13, P1 ;  /* 0x000000ffff137224 */ /* 0x000fe400008e0e0d */
[----:B------:R-:W-:Y:S02]  /*0770*/  IMAD.MOV.U32 R13, RZ, RZ, R2 ;  /* 0x000000ffff0d7224 */ /* 0x000fe400078e0002 */
[-C--:B------:R-:W-:Y:S02]  /*0780*/  IMAD R15, R3, R19.reuse, RZ ;  /* 0x00000013030f7224 */ /* 0x080fe400078e02ff */
[----:B------:R-:W-:-:S04]  /*0790*/  IMAD.WIDE.U32 R12, P1, R2, R19, R12 ;  /* 0x00000013020c7225 */ /* 0x000fc8000782000c */
[----:B------:R-:W-:-:S04]  /*07a0*/  IMAD.HI.U32 R11, R3, R19, RZ ;  /* 0x00000013030b7227 */ /* 0x000fc800078e00ff */
[----:B------:R-:W-:-:S04]  /*07b0*/  IMAD.HI.U32 R12, P2, R3, R17, R12 ;  /* 0x00000011030c7227 */ /* 0x000fc8000784000c */
[----:B------:R-:W-:Y:S01]  /*07c0*/  IMAD.X R11, R11, 0x1, R3, P1 ;  /* 0x000000010b0b7824 */ /* 0x000fe200008e0603 */
[----:B------:R-:W-:-:S04]  /*07d0*/  IADD3 R13, P3, PT, R15, R12, RZ ;  /* 0x0000000c0f0d7210 */ /* 0x000fc80007f7e0ff */
[----:B------:R-:W-:Y:S01]  /*07e0*/  IADD3.X R11, PT, PT, RZ, RZ, R11, P3, P2 ;  /* 0x000000ffff0b7210 */ /* 0x000fe20001fe440b */
[----:B------:R-:W-:-:S04]  /*07f0*/  IMAD.WIDE.U32 R2, R13, R8, RZ ;  /* 0x000000080d027225 */ /* 0x000fc800078e00ff */
[----:B------:R-:W-:Y:S01]  /*0800*/  IMAD R3, R13, R7, R3 ;  /* 0x000000070d037224 */ /* 0x000fe200078e0203 */
[----:B------:R-:W-:-:S03]  /*0810*/  IADD3 R15, P1, PT, RZ, -R2, RZ ;  /* 0x80000002ff0f7210 */ /* 0x000fc60007f3e0ff */
[----:B------:R-:W-:Y:S02]  /*0820*/  IMAD R3, R11, R8, R3 ;  /* 0x000000080b037224 */ /* 0x000fe400078e0203 */
[----:B------:R-:W-:-:S03]  /*0830*/  IMAD.HI.U32 R12, R13, R15, RZ ;  /* 0x0000000f0d0c7227 */ /* 0x000fc600078e00ff */
[----:B------:R-:W-:Y:S01]  /*0840*/  IADD3.X R2, PT, PT, RZ, ~R3, RZ, P1, !PT ;  /* 0x80000003ff027210 */ /* 0x000fe20000ffe4ff */
[----:B------:R-:W-:-:S04]  /*0850*/  IMAD.MOV.U32 R3, RZ, RZ, RZ ;  /* 0x000000ffff037224 */ /* 0x000fc800078e00ff */
[----:B------:R-:W-:-:S04]  /*0860*/  IMAD.WIDE.U32 R12, P1, R13, R2, R12 ;  /* 0x000000020d0c7225 */ /* 0x000fc8000782000c */
[C---:B------:R-:W-:Y:S02]  /*0870*/  IMAD R14, R11.reuse, R2, RZ ;  /* 0x000000020b0e7224 */ /* 0x040fe400078e02ff */
[----:B------:R-:W-:-:S04]  /*0880*/  IMAD.HI.U32 R13, P2, R11, R15, R12 ;  /* 0x0000000f0b0d7227 */ /* 0x000fc8000784000c */
[----:B------:R-:W-:Y:S01]  /*0890*/  IMAD.HI.U32 R2, R11, R2, RZ ;  /* 0x000000020b027227 */ /* 0x000fe200078e00ff */
[----:B------:R-:W-:-:S03]  /*08a0*/  IADD3 R13, P3, PT, R14, R13, RZ ;  /* 0x0000000d0e0d7210 */ /* 0x000fc60007f7e0ff */
[----:B------:R-:W-:Y:S02]  /*08b0*/  IMAD.X R11, R2, 0x1, R11, P1 ;  /* 0x00000001020b7824 */ /* 0x000fe400008e060b */
[----:B------:R-:W-:-:S03]  /*08c0*/  IMAD.HI.U32 R2, R13, R9, RZ ;  /* 0x000000090d027227 */ /* 0x000fc600078e00ff */
[----:B------:R-:W-:Y:S01]  /*08d0*/  IADD3.X R11, PT, PT, RZ, RZ, R11, P3, P2 ;  /* 0x000000ffff0b7210 */ /* 0x000fe20001fe440b */
[----:B------:R-:W-:-:S04]  /*08e0*/  IMAD.WIDE.U32 R2, R13, R10, R2 ;  /* 0x0000000a0d027225 */ /* 0x000fc800078e0002 */
[C---:B------:R-:W-:Y:S02]  /*08f0*/  IMAD R13, R11.reuse, R10, RZ ;  /* 0x0000000a0b0d7224 */ /* 0x040fe400078e02ff */
[----:B------:R-:W-:-:S04]  /*0900*/  IMAD.HI.U32 R2, P1, R11, R9, R2 ;  /* 0x000000090b027227 */ /* 0x000fc80007820002 */
[----:B------:R-:W-:Y:S01]  /*0910*/  IMAD.HI.U32 R11, R11, R10, RZ ;  /* 0x0000000a0b0b7227 */ /* 0x000fe200078e00ff */
[----:B------:R-:W-:-:S03]  /*0920*/  IADD3 R13, P2, PT, R13, R2, RZ ;  /* 0x000000020d0d7210 */ /* 0x000fc60007f5e0ff */
[----:B------:R-:W-:Y:S02]  /*0930*/  IMAD.X R11, RZ, RZ, R11, P1 ;  /* 0x000000ffff0b7224 */ /* 0x000fe400008e060b */
[----:B------:R-:W-:-:S04]  /*0940*/  IMAD.WIDE.U32 R2, R13, R8, RZ ;  /* 0x000000080d027225 */ /* 0x000fc800078e00ff */
[----:B------:R-:W-:Y:S02]  /*0950*/  IMAD.X R11, RZ, RZ, R11, P2 ;  /* 0x000000ffff0b7224 */ /* 0x000fe400010e060b */
[----:B------:R-:W-:Y:S01]  /*0960*/  IMAD R13, R13, R7, R3 ;  /* 0x000000070d0d7224 */ /* 0x000fe200078e0203 */
[----:B------:R-:W-:-:S03]  /*0970*/  IADD3 R3, P2, PT, -R2, R9, RZ ;  /* 0x0000000902037210 */ /* 0x000fc60007f5e1ff */
[-C--:B------:R-:W-:Y:S01]  /*0980*/  IMAD R11, R11, R8.reuse, R13 ;  /* 0x000000080b0b7224 */ /* 0x080fe200078e020d */
[----:B------:R-:W-:-:S04]  /*0990*/  ISETP.GE.U32.AND P1, PT, R3, R8, PT ;  /* 0x000000080300720c */ /* 0x000fc80003f26070 */
[----:B------:R-:W-:Y:S02]  /*09a0*/  IADD3.X R2, PT, PT, ~R11, R10, RZ, P2, !PT ;  /* 0x0000000a0b027210 */ /* 0x000fe400017fe5ff */
[----:B------:R-:W-:Y:S02]  /*09b0*/  IADD3 R11, P2, PT, -R8, R3, RZ ;  /* 0x00000003080b7210 */ /* 0x000fe40007f5e1ff */
[----:B------:R-:W-:-:S03]  /*09c0*/  ISETP.GE.U32.AND.EX P1, PT, R2, R7, PT, P1 ;  /* 0x000000070200720c */ /* 0x000fc60003f26110 */
[--C-:B------:R-:W-:Y:S01]  /*09d0*/  IMAD.X R12, R2, 0x1, ~R7.reuse, P2 ;  /* 0x00000001020c7824 */ /* 0x100fe200010e0e07 */
[----:B------:R-:W-:Y:S02]  /*09e0*/  SEL R11, R11, R3, P1 ;  /* 0x000000030b0b7207 */ /* 0x000fe40000800000 */
[----:B------:R-:W-:Y:S02]  /*09f0*/  ISETP.NE.U32.AND P2, PT, R8, RZ, PT ;  /* 0x000000ff0800720c */ /* 0x000fe40003f45070 */
[----:B------:R-:W-:Y:S02]  /*0a00*/  SEL R12, R12, R2, P1 ;  /* 0x000000020c0c7207 */ /* 0x000fe40000800000 */
[----:B------:R-:W-:Y:S02]  /*0a10*/  IADD3 R2, P3, PT, -R8, R11, RZ ;  /* 0x0000000b08027210 */ /* 0x000fe40007f7e1ff */
[----:B------:R-:W-:Y:S02]  /*0a20*/  ISETP.GE.U32.AND P1, PT, R11, R8, PT ;  /* 0x000000080b00720c */ /* 0x000fe40003f26070 */
[----:B------:R-:W-:Y:S01]  /*0a30*/  ISETP.NE.AND.EX P2, PT, R7, RZ, PT, P2 ;  /* 0x000000ff0700720c */ /* 0x000fe20003f45320 */
[C---:B------:R-:W-:Y:S01]  /*0a40*/  IMAD.X R3, R12.reuse, 0x1, ~R7, P3 ;  /* 0x000000010c037824 */ /* 0x040fe200018e0e07 */
[----:B------:R-:W-:Y:S01]  /*0a50*/  ISETP.GE.U32.AND.EX P1, PT, R12, R7, PT, P1 ;  /* 0x000000070c00720c */ /* 0x000fe20003f26110 */
[----:B------:R-:W-:-:S03]  /*0a60*/  IMAD.MOV.U32 R7, RZ, RZ, 0x0 ;  /* 0x00000000ff077424 */ /* 0x000fc600078e00ff */
[----:B------:R-:W-:Y:S02]  /*0a70*/  SEL R2, R2, R11, P1 ;  /* 0x0000000b02027207 */ /* 0x000fe40000800000 */
[----:B------:R-:W-:Y:S02]  /*0a80*/  SEL R3, R3, R12, P1 ;  /* 0x0000000c03037207 */ /* 0x000fe40000800000 */
[----:B------:R-:W-:Y:S02]  /*0a90*/  SEL R2, R2, 0xffffffff, P2 ;  /* 0xffffffff02027807 */ /* 0x000fe40001000000 */
[----:B------:R-:W-:Y:S01]  /*0aa0*/  SEL R3, R3, 0xffffffff, P2 ;  /* 0xffffffff03037807 */ /* 0x000fe20001000000 */
[----:B------:R-:W-:Y:S06]  /*0ab0*/  RET.REL.NODEC R6 `(_Z11kernel_6to2Pcl) ;  /* 0xfffffff406507950 */ /* 0x000fec0003c3ffff */
.L_x_9:
[----:B------:R-:W-:-:S00]  /*0ac0*/  BRA `(.L_x_9) ;  /* 0xfffffffc00fc7947 */ /* 0x000fc0000383ffff */
[----:B------:R-:W-:-:S00]  /*0ad0*/  NOP ;  /* 0x0000000000007918 */ /* 0x000fc00000000000 */
        /* <DEDUP_REMOVED lines=10> */
.L_x_25:


//--------------------- .text._Z11kernel_2to1Pcl  --------------------------
	.section	.text._Z11kernel_2to1Pcl,"ax",@progbits
	.align	128
        .global         _Z11kernel_2to1Pcl
        .type           _Z11kernel_2to1Pcl,@function
        .size           _Z11kernel_2to1Pcl,(.L_x_26 - _Z11kernel_2to1Pcl)
        .other          _Z11kernel_2to1Pcl,@"STO_CUDA_ENTRY STV_DEFAULT"
_Z11kernel_2to1Pcl:
.text._Z11kernel_2to1Pcl:
[----:B------:R-:W-:Y:S01]  /*0000*/  LDC R1, c[0x0][0x37c] ;  /* 0x0000df00ff017b82 */ /* 0x000fe20000000800 */
[----:B------:R-:W0:Y:S07]  /*0010*/  S2R R3, SR_TID.X ;  /* 0x0000000000037919 */ /* 0x000e2e0000002100 */
[----:B------:R-:W0:Y:S01]  /*0020*/  S2UR UR4, SR_CTAID.X ;  /* 0x00000000000479c3 */ /* 0x000e220000002500 */
[----:B------:R-:W1:Y:S01]  /*0030*/  LDCU.64 UR6, c[0x0][0x388] ;  /* 0x00007100ff0677ac */ /* 0x000e620008000a00 */
[----:B------:R-:W-:Y:S06]  /*0040*/  BSSY.RECONVERGENT B0, `(.L_x_10) ;  /* 0x0000034000007945 */ /* 0x000fec0003800200 */
[----:B------:R-:W0:Y:S02]  /*0050*/  LDC R0, c[0x0][0x360] ;  /* 0x0000d800ff007b82 */ /* 0x000e240000000800 */
[----:B0-----:R-:W-:-:S05]  /*0060*/  IMAD R0, R0, UR4, R3 ;  /* 0x0000000400007c24 */ /* 0x001fca000f8e0203 */
[----:B------:R-:W-:-:S04]  /*0070*/  LEA R2, R0, 0x3, 0x1 ;  /* 0x0000000300027811 */ /* 0x000fc800078e08ff */
[----:B------:R-:W-:Y:S02]  /*0080*/  SHF.R.S32.HI R3, RZ, 0x1f, R2 ;  /* 0x0000001fff037819 */ /* 0x000fe40000011402 */
[C---:B-1----:R-:W-:Y:S02]  /*0090*/  ISETP.GT.U32.AND P1, PT, R2.reuse, UR6, PT ;  /* 0x0000000602007c0c */ /* 0x042fe4000bf24070 */
        /* <DEDUP_REMOVED lines=8> */
.L_x_15:
        /* <DEDUP_REMOVED lines=13> */
[----:B------:R-:W-:-:S05]  /*01f0*/  IMAD.HI.U32 R7, R7, R2, RZ ;  /* 0x0000000207077227 */ /* 0x000fca00078e00ff */
[----:B------:R-:W-:-:S05]  /*0200*/  IADD3 R7, PT, PT, -R7, RZ, RZ ;  /* 0x000000ff07077210 */ /* 0x000fca0007ffe1ff */
        /* <DEDUP_REMOVED lines=9> */
.L_x_13:
[----:B------:R-:W-:-:S07]  /*02a0*/  MOV R6, 0x2c0 ;  /* 0x000002c000067802 */ /* 0x000fce0000000f00 */
[----:B------:R-:W-:Y:S05]  /*02b0*/  CALL.REL.NOINC `($__internal_1_$__cuda_sm20_rem_u64) ;  /* 0x0000000000647944 */ /* 0x000fea0003c00000 */
[----:B------:R-:W-:-:S04]  /*02c0*/  ISETP.NE.U32.AND P0, PT, R8, RZ, PT ;  /* 0x000000ff0800720c */ /* 0x000fc80003f05070 */
[----:B------:R-:W-:-:S13]  /*02d0*/  ISETP.NE.AND.EX P0, PT, R9, RZ, PT, P0 ;  /* 0x000000ff0900720c */ /* 0x000fda0003f05300 */
.L_x_14:
[----:B------:R-:W-:Y:S05]  /*02e0*/  BSYNC.RECONVERGENT B1 ;  /* 0x0000000000017941 */ /* 0x000fea0003800200 */
.L_x_12:
[----:B------:R-:W-:-:S05]  /*02f0*/  IADD3 R5, P1, PT, R5, 0x2, RZ ;  /* 0x0000000205057810 */ /* 0x000fca0007f3e0ff */
        /* <DEDUP_REMOVED lines=8> */
.L_x_11:
[----:B------:R-:W-:Y:S05]  /*0380*/  BSYNC.RECONVERGENT B0 ;  /* 0x0000000000007941 */ /* 0x000fea0003800200 */
.L_x_10:
        /* <DEDUP_REMOVED lines=12> */
        .weak           $__internal_1_$__cuda_sm20_rem_u64
        .type           $__internal_1_$__cuda_sm20_rem_u64,@function
        .size           $__internal_1_$__cuda_sm20_rem_u64,(.L_x_26 - $__internal_1_$__cuda_sm20_rem_u64)
$__internal_1_$__cuda_sm20_rem_u64:
[----:B------:R-:W-:Y:S01]  /*0450*/  MOV R12, R5 ;  /* 0x00000005000c7202 */ /* 0x000fe20000000f00 */
[----:B------:R-:W-:-:S04]  /*0460*/  IMAD.MOV.U32 R13, RZ, RZ, R4 ;  /* 0x000000ffff0d7224 */ /* 0x000fc800078e0004 */
        /* <DEDUP_REMOVED lines=9> */
[----:B------:R-:W-:Y:S01]  /*0500*/  IMAD.X R17, RZ, RZ, ~R11, P0 ;  /* 0x000000ffff117224 */ /* 0x000fe200000e0e0b */
[----:B------:R-:W-:-:S03]  /*0510*/  MOV R11, R8 ;  /* 0x00000008000b7202 */ /* 0x000fc60000000f00 */
        /* <DEDUP_REMOVED lines=11> */
[----:B------:R-:W-:-:S04]  /*05d0*/  IMAD.HI.U32 R10, R11, R9, RZ ;  /* 0x000000090b0a7227 */ /* 0x000fc800078e00ff */
[----:B------:R-:W-:-:S04]  /*05e0*/  IMAD.X R8, RZ, RZ, ~R8, P0 ;  /* 0x000000ffff087224 */ /* 0x000fc800000e0e08 */
[----:B------:R-:W-:-:S04]  /*05f0*/  IMAD.WIDE.U32 R10, P0, R11, R8, R10 ;  /* 0x000000080b0a7225 */ /* 0x000fc8000780000a */
[C---:B------:R-:W-:Y:S02]  /*0600*/  IMAD R12, R7.reuse, R8, RZ ;  /* 0x00000008070c7224 */ /* 0x040fe400078e02ff */
[----:B------:R-:W-:-:S04]  /*0610*/  IMAD.HI.U32 R11, P1, R7, R9, R10 ;  /* 0x00000009070b7227 */ /* 0x000fc8000782000a */
[----:B------:R-:W-:Y:S02]  /*0620*/  HFMA2 R9, -RZ, RZ, 0, 0 ;  /* 0x00000000ff097431 */ /* 0x000fe400000001ff */
        /* <DEDUP_REMOVED lines=12> */
[----:B------:R-:W-:Y:S01]  /*06f0*/  IMAD.X R10, RZ, RZ, R7, P1 ;  /* 0x000000ffff0a7224 */ /* 0x000fe200008e0607 */
[----:B------:R-:W-:Y:S01]  /*0700*/  IADD3 R8, P1, PT, -R8, R2, RZ ;  /* 0x0000000208087210 */ /* 0x000fe20007f3e1ff */
[----:B------:R-:W-:-:S03]  /*0710*/  IMAD R11, R11, R4, R9 ;  /* 0x000000040b0b7224 */ /* 0x000fc600078e0209 */
[-C--:B------:R-:W-:Y:S01]  /*0720*/  ISETP.GE.U32.AND P0, PT, R8, R5.reuse, PT ;  /* 0x000000050800720c */ /* 0x080fe20003f06070 */
[----:B------:R-:W-:-:S04]  /*0730*/  IMAD R10, R10, R5, R11 ;  /* 0x000000050a0a7224 */ /* 0x000fc800078e020b */
[----:B------:R-:W-:Y:S01]  /*0740*/  IMAD.X R9, R3, 0x1, ~R10, P1 ;  /* 0x0000000103097824 */ /* 0x000fe200008e0e0a */
[----:B------:R-:W-:-:S04]  /*0750*/  IADD3 R10, P1, PT, -R5, R8, RZ ;  /* 0x00000008050a7210 */ /* 0x000fc80007f3e1ff */
[----:B------:R-:W-:Y:S02]  /*0760*/  ISETP.GE.U32.AND.EX P0, PT, R9, R4, PT, P0 ;  /* 0x000000040900720c */ /* 0x000fe40003f06100 */
[-C--:B------:R-:W-:Y:S02]  /*0770*/  IADD3.X R7, PT, PT, ~R4, R9.reuse, RZ, P1, !PT ;  /* 0x0000000904077210 */ /* 0x080fe40000ffe5ff */
[----:B------:R-:W-:Y:S02]  /*0780*/  SEL R10, R10, R8, P0 ;  /* 0x000000080a0a7207 */ /* 0x000fe40000000000 */
[----:B------:R-:W-:Y:S02]  /*0790*/  SEL R7, R7, R9, P0 ;  /* 0x0000000907077207 */ /* 0x000fe40000000000 */
[----:B------:R-:W-:Y:S02]  /*07a0*/  IADD3 R8, P2, PT, -R5, R10, RZ ;  /* 0x0000000a05087210 */ /* 0x000fe40007f5e1ff */
[----:B------:R-:W-:-:S02]  /*07b0*/  ISETP.GE.U32.AND P0, PT, R10, R5, PT ;  /* 0x000000050a00720c */ /* 0x000fc40003f06070 */
[----:B------:R-:W-:Y:S01]  /*07c0*/  ISETP.NE.U32.AND P1, PT, R5, RZ, PT ;  /* 0x000000ff0500720c */ /* 0x000fe20003f25070 */
[C---:B------:R-:W-:Y:S01]  /*07d0*/  IMAD.X R9, R7.reuse, 0x1, ~R4, P2 ;  /* 0x0000000107097824 */ /* 0x040fe200010e0e04 */
[----:B------:R-:W-:Y:S02]  /*07e0*/  ISETP.GE.U32.AND.EX P0, PT, R7, R4, PT, P0 ;  /* 0x000000040700720c */ /* 0x000fe40003f06100 */
[----:B------:R-:W-:Y:S02]  /*07f0*/  ISETP.NE.AND.EX P1, PT, R4, RZ, PT, P1 ;  /* 0x000000ff0400720c */ /* 0x000fe40003f25310 */
[----:B------:R-:W-:Y:S01]  /*0800*/  SEL R9, R9, R7, P0 ;  /* 0x0000000709097207 */ /* 0x000fe20000000000 */
[----:B------:R-:W-:Y:S01]  /*0810*/  IMAD.MOV.U32 R7, RZ, RZ, 0x0 ;  /* 0x00000000ff077424 */ /* 0x000fe200078e00ff */
[----:B------:R-:W-:Y:S02]  /*0820*/  SEL R8, R8, R10, P0 ;  /* 0x0000000a08087207 */ /* 0x000fe40000000000 */
[----:B------:R-:W-:-:S02]  /*0830*/  SEL R9, R9, 0xffffffff, P1 ;  /* 0xffffffff09097807 */ /* 0x000fc40000800000 */
[----:B------:R-:W-:Y:S01]  /*0840*/  SEL R8, R8, 0xffffffff, P1 ;  /* 0xffffffff08087807 */ /* 0x000fe20000800000 */
[----:B------:R-:W-:Y:S06]  /*0850*/  RET.REL.NODEC R6 `(_Z11kernel_2to1Pcl) ;  /* 0xfffffff406e87950 */ /* 0x000fec0003c3ffff */
.L_x_16:
        /* <DEDUP_REMOVED lines=10> */
.L_x_26:


//--------------------- .text._Z11kernel_1to1Pcl  --------------------------
	.section	.text._Z11kernel_1to1Pcl,"ax",@progbits
	.align	128
        .global         _Z11kernel_1to1Pcl
        .type           _Z11kernel_1to1Pcl,@function
        .size           _Z11kernel_1to1Pcl,(.L_x_27 - _Z11kernel_1to1Pcl)
        .other          _Z11kernel_1to1Pcl,@"STO_CUDA_ENTRY STV_DEFAULT"
_Z11kernel_1to1Pcl:
.text._Z11kernel_1to1Pcl:
[----:B------:R-:W-:Y:S01]  /*0000*/  LDC R1, c[0x0][0x37c] ;  /* 0x0000df00ff017b82 */ /* 0x000fe20000000800 */
[----:B------:R-:W0:Y:S07]  /*0010*/  S2R R3, SR_TID.X ;  /* 0x0000000000037919 */ /* 0x000e2e0000002100 */
[----:B------:R-:W0:Y:S01]  /*0020*/  S2UR UR4, SR_CTAID.X ;  /* 0x00000000000479c3 */ /* 0x000e220000002500 */
[----:B------:R-:W1:Y:S01]  /*0030*/  LDCU.64 UR6, c[0x0][0x388] ;  /* 0x00007100ff0677ac */ /* 0x000e620008000a00 */
[----:B------:R-:W-:Y:S06]  /*0040*/  BSSY.RECONVERGENT B0, `(.L_x_17) ;  /* 0x0000038000007945 */ /* 0x000fec0003800200 */
[----:B------:R-:W0:Y:S02]  /*0050*/  LDC R0, c[0x0][0x360] ;  /* 0x0000d800ff007b82 */ /* 0x000e240000000800 */
[----:B0-----:R-:W-:-:S04]  /*0060*/  IMAD R0, R0, UR4, R3 ;  /* 0x0000000400007c24 */ /* 0x001fc8000f8e0203 */
[----:B------:R-:W-:-:S05]  /*0070*/  VIADD R2, R0, 0x2 ;  /* 0x0000000200027836 */ /* 0x000fca0000000000 */
        /* <DEDUP_REMOVED lines=10> */
.L_x_22:
        /* <DEDUP_REMOVED lines=9> */
[----:B0-----:R-:W-:Y:S01]  /*01b0*/  IMAD.MOV.U32 R6, RZ, RZ, RZ ;  /* 0x000000ffff067224 */ /* 0x001fe200078e00ff */
[----:B-1----:R-:W-:-:S05]  /*01c0*/  IADD3 R10, PT, PT, RZ, -R7, RZ ;  /* 0x80000007ff0a7210 */ /* 0x002fca0007ffe0ff */
        /* <DEDUP_REMOVED lines=13> */
.L_x_20:
[----:B------:R-:W-:-:S07]  /*02a0*/  MOV R6, 0x2c0 ;  /* 0x000002c000067802 */ /* 0x000fce0000000f00 */
[----:B------:R-:W-:Y:S05]  /*02b0*/  CALL.REL.NOINC `($__internal_2_$__cuda_sm20_rem_u64) ;  /* 0x0000000000707944 */ /* 0x000fea0003c00000 */
[----:B------:R-:W-:-:S04]  /*02c0*/  ISETP.NE.U32.AND P0, PT, R8, RZ, PT ;  /* 0x000000ff0800720c */ /* 0x000fc80003f05070 */
[----:B------:R-:W-:-:S13]  /*02d0*/  ISETP.NE.AND.EX P0, PT, R9, RZ, PT, P0 ;  /* 0x000000ff0900720c */ /* 0x000fda0003f05300 */
.L_x_21:
[----:B------:R-:W-:Y:S05]  /*02e0*/  BSYNC.RECONVERGENT B1 ;  /* 0x0000000000017941 */ /* 0x000fea0003800200 */
.L_x_19:
[-C--:B------:R-:W-:Y:S01]  /*02f0*/  MOV R6, R5.reuse ;  /* 0x0000000500067202 */ /* 0x080fe20000000f00 */
[----:B------:R-:W-:Y:S01]  /*0300*/  IMAD.MOV.U32 R7, RZ, RZ, R4 ;  /* 0x000000ffff077224 */ /* 0x000fe200078e0004 */
[C---:B------:R-:W-:Y:S01]  /*0310*/  IADD3 R9, P1, PT, R5.reuse, 0x1, RZ ;  /* 0x0000000105097810 */ /* 0x040fe20007f3e0ff */
[-C--:B------:R-:W-:Y:S02]  /*0320*/  IMAD R8, R4, R5.reuse, RZ ;  /* 0x0000000504087224 */ /* 0x080fe400078e02ff */
[----:B------:R-:W-:-:S04]  /*0330*/  IMAD.WIDE.U32 R6, R5, R5, R6 ;  /* 0x0000000505067225 */ /* 0x000fc800078e0006 */
[----:B------:R-:W-:Y:S02]  /*0340*/  IMAD R11, R5, R4, R8 ;  /* 0x00000004050b7224 */ /* 0x000fe400078e0208 */
[----:B------:R-:W-:Y:S01]  /*0350*/  IMAD.X R4, RZ, RZ, R4, P1 ;  /* 0x000000ffff047224 */ /* 0x000fe200008e0604 */
[----:B------:R-:W-:-:S04]  /*0360*/  IADD3 R5, P1, PT, R9, R6, RZ ;  /* 0x0000000609057210 */ /* 0x000fc80007f3e0ff */
[----:B------:R-:W-:Y:S02]  /*0370*/  IADD3.X R6, PT, PT, R4, R7, R11, P1, !PT ;  /* 0x0000000704067210 */ /* 0x000fe40000ffe40b */
[----:B------:R-:W-:Y:S01]  /*0380*/  ISETP.LE.U32.AND P1, PT, R5, R2, PT ;  /* 0x000000020500720c */ /* 0x000fe20003f23070 */
[----:B------:R-:W-:-:S03]  /*0390*/  IMAD.MOV.U32 R5, RZ, RZ, R9 ;  /* 0x000000ffff057224 */ /* 0x000fc600078e0009 */
[----:B------:R-:W-:-:S13]  /*03a0*/  ISETP.LE.AND.EX P1, PT, R6, R3, PT, P1 ;  /* 0x000000030600720c */ /* 0x000fda0003f23310 */
[----:B------:R-:W-:Y:S05]  /*03b0*/  @P0 BRA P1, `(.L_x_22) ;  /* 0xfffffffc00580947 */ /* 0x000fea000083ffff */
.L_x_18:
[----:B------:R-:W-:Y:S05]  /*03c0*/  BSYNC.RECONVERGENT B0 ;  /* 0x0000000000007941 */ /* 0x000fea0003800200 */
.L_x_17:
[----:B------:R-:W0:Y:S02]  /*03d0*/  LDCU.64 UR4, c[0x0][0x388] ;  /* 0x00007100ff0477ac */ /* 0x000e240008000a00 */
[----:B0-----:R-:W-:-:S04]  /*03e0*/  ISETP.GT.U32.AND P1, PT, R2, UR4, PT ;  /* 0x0000000402007c0c */ /* 0x001fc8000bf24070 */
[----:B------:R-:W-:-:S13]  /*03f0*/  ISETP.GT.AND.EX P1, PT, R3, UR5, PT, P1 ;  /* 0x0000000503007c0c */ /* 0x000fda000bf24310 */
[----:B------:R-:W-:Y:S05]  /*0400*/  @P1 EXIT ;  /* 0x000000000000194d */ /* 0x000fea0003800000 */
[----:B------:R-:W0:Y:S01]  /*0410*/  LDCU.64 UR6, c[0x0][0x380] ;  /* 0x00007000ff0677ac */ /* 0x000e220008000a00 */
[----:B------:R-:W-:Y:S01]  /*0420*/  SEL R5, RZ, 0x1, !P0 ;  /* 0x00000001ff057807 */ /* 0x000fe20004000000 */
[----:B------:R-:W1:Y:S01]  /*0430*/  LDCU.64 UR4, c[0x0][0x358] ;  /* 0x00006b00ff0477ac */ /* 0x000e620008000a00 */
[----:B0-----:R-:W-:-:S04]  /*0440*/  IADD3 R2, P1, PT, R0, UR6, RZ ;  /* 0x0000000600027c10 */ /* 0x001fc8000ff3e0ff */
[----:B------:R-:W-:-:S05]  /*0450*/  LEA.HI.X.SX32 R3, R0, UR7, 0x1, P1 ;  /* 0x0000000700037c11 */ /* 0x000fca00088f0eff */
[----:B-1----:R-:W-:Y:S01]  /*0460*/  STG.E.U8 desc[UR4][R2.64], R5 ;  /* 0x0000000502007986 */ /* 0x002fe2000c101104 */
[----:B------:R-:W-:Y:S05]  /*0470*/  EXIT ;  /* 0x000000000000794d */ /* 0x000fea0003800000 */
        .weak           $__internal_2_$__cuda_sm20_rem_u64
        .type           $__internal_2_$__cuda_sm20_rem_u64,@function
        .size           $__internal_2_$__cuda_sm20_rem_u64,(.L_x_27 - $__internal_2_$__cuda_sm20_rem_u64)
$__internal_2_$__cuda_sm20_rem_u64:
        /* <DEDUP_REMOVED lines=64> */
[----:B------:R-:W-:Y:S06]  /*0880*/  RET.REL.NODEC R6 `(_Z11kernel_1to1Pcl) ;  /* 0xfffffff406dc7950 */ /* 0x000fec0003c3ffff */
.L_x_23:
        /* <DEDUP_REMOVED lines=15> */
.L_x_27:


//--------------------- .text._Z11kernel_testPcl  --------------------------
	.section	.text._Z11kernel_testPcl,"ax",@progbits
	.align	128
        .global         _Z11kernel_testPcl
        .type           _Z11kernel_testPcl,@function
        .size           _Z11kernel_testPcl,(.L_x_31 - _Z11kernel_testPcl)
        .other          _Z11kernel_testPcl,@"STO_CUDA_ENTRY STV_DEFAULT"
_Z11kernel_testPcl:
.text._Z11kernel_testPcl:
[----:B------:R-:W-:Y:S01]  /*0000*/  LDC R1, c[0x0][0x37c] ;  /* 0x0000df00ff017b82 */ /* 0x000fe20000000800 */
[----:B------:R-:W0:Y:S07]  /*0010*/  S2R R0, SR_TID.X ;  /* 0x0000000000007919 */ /* 0x000e2e0000002100 */
[----:B------:R-:W0:Y:S01]  /*0020*/  S2UR UR4, SR_CTAID.X ;  /* 0x00000000000479c3 */ /* 0x000e220000002500 */
[----:B------:R-:W1:Y:S07]  /*0030*/  LDCU.64 UR6, c[0x0][0x388] ;  /* 0x00007100ff0677ac */ /* 0x000e6e0008000a00 */
[----:B------:R-:W0:Y:S02]  /*0040*/  LDC R5, c[0x0][0x360] ;  /* 0x0000d800ff057b82 */ /* 0x000e240000000800 */
[----:B0-----:R-:W-:-:S05]  /*0050*/  IMAD R5, R5, UR4, R0 ;  /* 0x0000000405057c24 */ /* 0x001fca000f8e0200 */
[----:B-1----:R-:W-:Y:S02]  /*0060*/  ISETP.GT.U32.AND P0, PT, R5, UR6, PT ;  /* 0x0000000605007c0c */ /* 0x002fe4000bf04070 */
[----:B------:R-:W-:-:S04]  /*0070*/  SHF.R.S32.HI R0, RZ, 0x1f, R5 ;  /* 0x0000001fff007819 */ /* 0x000fc80000011405 */
[----:B------:R-:W-:-:S13]  /*0080*/  ISETP.GT.AND.EX P0, PT, R0, UR7, PT, P0 ;  /* 0x0000000700007c0c */ /* 0x000fda000bf04300 */
[----:B------:R-:W-:Y:S05]  /*0090*/  @P0 EXIT ;  /* 0x000000000000094d */ /* 0x000fea0003800000 */
[----:B------:R-:W0:Y:S01]  /*00a0*/  LDCU.64 UR6, c[0x0][0x380] ;  /* 0x00007000ff0677ac */ /* 0x000e220008000a00 */
[----:B------:R-:W1:Y:S01]  /*00b0*/  LDCU.64 UR4, c[0x0][0x358] ;  /* 0x00006b00ff0477ac */ /* 0x000e620008000a00 */
[----:B0-----:R-:W-:-:S04]  /*00c0*/  IADD3 R2, P0, PT, R5, UR6, RZ ;  /* 0x0000000605027c10 */ /* 0x001fc8000ff1e0ff */
[----:B------:R-:W-:-:S05]  /*00d0*/  IADD3.X R3, PT, PT, R0, UR7, RZ, P0, !PT ;  /* 0x0000000700037c10 */ /* 0x000fca00087fe4ff */
[----:B-1----:R-:W-:Y:S01]  /*00e0*/  STG.E.U8 desc[UR4][R2.64], R5 ;  /* 0x0000000502007986 */ /* 0x002fe2000c101104 */
[----:B------:R-:W-:Y:S05]  /*00f0*/  EXIT ;  /* 0x000000000000794d */ /* 0x000fea0003800000 */
.L_x_24:
        /* <DEDUP_REMOVED lines=16> */
.L_x_31:


//--------------------- .nv.shared.reserved.0     --------------------------
	.section	.nv.shared.reserved.0,"aw",@nobits
	.weak		__nv_reservedSMEM_offset_0_alias
	.size		__nv_reservedSMEM_offset_0_alias, 0, 64
	.other		__nv_reservedSMEM_offset_0_alias,@"STO_CUDA_RESERVED_SHARED STV_DEFAULT"
__nv_reservedSMEM_offset_0_alias:
	.zero		0
	.zero		64


//--------------------- .nv.constant0._Z11kernel_6to2Pcl --------------------------
	.section	.nv.constant0._Z11kernel_6to2Pcl,"a",@progbits
	.sectionflags	@""
	.align	4
.nv.constant0._Z11kernel_6to2Pcl:
	.zero		912


//--------------------- .nv.constant0._Z11kernel_2to1Pcl --------------------------
	.section	.nv.constant0._Z11kernel_2to1Pcl,"a",@progbits
	.sectionflags	@""
	.align	4
.nv.constant0._Z11kernel_2to1Pcl:
	.zero		912


//--------------------- .nv.constant0._Z11kernel_1to1Pcl --------------------------
	.section	.nv.constant0._Z11kernel_1to1Pcl,"a",@progbits
	.sectionflags	@""
	.align	4
.nv.constant0._Z11kernel_1to1Pcl:
	.zero		912


//--------------------- .nv.constant0._Z11kernel_testPcl --------------------------
	.section	.nv.constant0._Z11kernel_testPcl,"a",@progbits
	.sectionflags	@""
	.align	4
.nv.constant0._Z11kernel_testPcl:
	.zero		912


//--------------------- SYMBOLS --------------------------

	.type		.nv.reservedSmem.offset0,@object
	.size		.nv.reservedSmem.offset0,0x4
